//
// Generated by NVIDIA NVVM Compiler
//
// Compiler Build ID: CL-36424714
// Cuda compilation tools, release 13.0, V13.0.88
// Based on NVVM 20.0.0
//

.version 9.0
.target sm_100
.address_size 64

	// .globl	_Z9GPU_multiPlS_

.visible .entry _Z9GPU_multiPlS_(
	.param .u64 .ptr .align 1 _Z9GPU_multiPlS__param_0,
	.param .u64 .ptr .align 1 _Z9GPU_multiPlS__param_1
)
{
	.reg .b32 	%r<2>;
	.reg .b64 	%rd<11>;

	ld.param.u64 	%rd1, [_Z9GPU_multiPlS__param_0];
	ld.param.u64 	%rd2, [_Z9GPU_multiPlS__param_1];
	cvta.to.global.u64 	%rd3, %rd1;
	cvta.to.global.u64 	%rd4, %rd2;
	mov.u32 	%r1, %tid.x;
	mul.wide.u32 	%rd5, %r1, 8;
	add.s64 	%rd6, %rd4, %rd5;
	ld.global.u64 	%rd7, [%rd6];
	add.s64 	%rd8, %rd3, %rd5;
	ld.global.u64 	%rd9, [%rd8];
	mul.lo.s64 	%rd10, %rd9, %rd7;
	st.global.u64 	[%rd8], %rd10;
	ret;

}


// ===== COMPILED SASS (sm_100) =====

	.target	sm_100

	.elftype	@"ET_EXEC"


//--------------------- .note.nv.tkinfo           --------------------------
	.section	.note.nv.tkinfo,"",@"SHT_NOTE"
	.sectionflags	@"SHF_NOTE_NV_TKINFO"
	.tkinfo
        /*0018*/ 	.word	0x00000002
        /*0030*/ 	.string	""
        /*0030*/ 	.string	"ptxas"
        /*0030*/ 	.string	"Cuda compilation tools, release 13.0, V13.0.88"
        /*0030*/ 	.string	"Build cuda_13.0.r13.0/compiler.36424714_0"
        /*0030*/ 	.string	"-arch sm_100 -m 64 "



//--------------------- .note.nv.cuinfo           --------------------------
	.section	.note.nv.cuinfo,"",@"SHT_NOTE"
	.sectionflags	@"SHF_NOTE_NV_CUINFO"
        /*0018*/ 	.short	0x0002
        /*001a*/ 	.short	0x0064
        /*001c*/ 	.short	0x0082
	.zero		2


//--------------------- .nv.info                  --------------------------
	.section	.nv.info,"",@"SHT_CUDA_INFO"
	.align	4


	//----- nvinfo : EIATTR_REGCOUNT
	.align		4
        /*0000*/ 	.byte	0x04, 0x2f
        /*0002*/ 	.short	(.L_1 - .L_0)
	.align		4
.L_0:
        /*0004*/ 	.word	index@(_Z9GPU_multiPlS_)
        /*0008*/ 	.word	0x0000000c


	//----- nvinfo : EIATTR_FRAME_SIZE
	.align		4
.L_1:
        /*000c*/ 	.byte	0x04, 0x11
        /*000e*/ 	.short	(.L_3 - .L_2)
	.align		4
.L_2:
        /*0010*/ 	.word	index@(_Z9GPU_multiPlS_)
        /*0014*/ 	.word	0x00000000


	//----- nvinfo : EIATTR_MIN_STACK_SIZE
	.align		4
.L_3:
        /*0018*/ 	.byte	0x04, 0x12
        /*001a*/ 	.short	(.L_5 - .L_4)
	.align		4
.L_4:
        /*001c*/ 	.word	index@(_Z9GPU_multiPlS_)
        /*0020*/ 	.word	0x00000000
.L_5:


//--------------------- .nv.compat                --------------------------
	.section	.nv.compat,"",@"SHT_CUDA_COMPAT_INFO"
	.align	4
        /*0000*/ 	.byte	0x02, 0x09, 0x00, 0x00, 0x02, 0x02, 0x01, 0x00, 0x02, 0x05, 0x05, 0x00, 0x03, 0x07, 0x01, 0x01
        /*0010*/ 	.byte	0x02, 0x03, 0x00, 0x00, 0x02, 0x06, 0x01, 0x00, 0x04, 0x0b, 0x08, 0x00, 0x09, 0x00, 0x00, 0x00
        /*0020*/ 	.byte	0x00, 0x00, 0x00, 0x00


//--------------------- .nv.info._Z9GPU_multiPlS_ --------------------------
	.section	.nv.info._Z9GPU_multiPlS_,"",@"SHT_CUDA_INFO"
	.sectionflags	@""
	.align	4


	//----- nvinfo : EIATTR_CUDA_API_VERSION
	.align		4
        /*0000*/ 	.byte	0x04, 0x37
        /*0002*/ 	.short	(.L_7 - .L_6)
.L_6:
        /*0004*/ 	.word	0x00000082


	//----- nvinfo : EIATTR_KPARAM_INFO
	.align		4
.L_7:
        /*0008*/ 	.byte	0x04, 0x17
        /*000a*/ 	.short	(.L_9 - .L_8)
.L_8:
        /*000c*/ 	.word	0x00000000
        /*0010*/ 	.short	0x0001
        /*0012*/ 	.short	0x0008
        /*0014*/ 	.byte	0x00, 0xf5, 0x21, 0x00


	//----- nvinfo : EIATTR_KPARAM_INFO
	.align		4
.L_9:
        /*0018*/ 	.byte	0x04, 0x17
        /*001a*/ 	.short	(.L_11 - .L_10)
.L_10:
        /*001c*/ 	.word	0x00000000
        /*0020*/ 	.short	0x0000
        /*0022*/ 	.short	0x0000
        /*0024*/ 	.byte	0x00, 0xf5, 0x21, 0x00


	//----- nvinfo : EIATTR_SPARSE_MMA_MASK
	.align		4
.L_11:
        /*0028*/ 	.byte	0x03, 0x50
        /*002a*/ 	.short	0x0000


	//----- nvinfo : EIATTR_MAXREG_COUNT
	.align		4
        /*002c*/ 	.byte	0x03, 0x1b
        /*002e*/ 	.short	0x00ff


	//----- nvinfo : EIATTR_MERCURY_ISA_VERSION
	.align		4
        /*0030*/ 	.byte	0x03, 0x5f
        /*0032*/ 	.short	0x0101


	//----- nvinfo : EIATTR_VRC_CTA_INIT_COUNT
	.align		4
        /*0034*/ 	.byte	0x02, 0x4a
	.zero		1
	.zero		1


	//----- nvinfo : EIATTR_EXIT_INSTR_OFFSETS
	.align		4
        /*0038*/ 	.byte	0x04, 0x1c
        /*003a*/ 	.short	(.L_13 - .L_12)


	//   ....[0]....
.L_12:
        /*003c*/ 	.word	0x000000e0


	//----- nvinfo : EIATTR_CBANK_PARAM_SIZE
	.align		4
.L_13:
        /*0040*/ 	.byte	0x03, 0x19
        /*0042*/ 	.short	0x0010


	//----- nvinfo : EIATTR_PARAM_CBANK
	.align		4
        /*0044*/ 	.byte	0x04, 0x0a
        /*0046*/ 	.short	(.L_15 - .L_14)
	.align		4
.L_14:
        /*0048*/ 	.word	index@(.nv.constant0._Z9GPU_multiPlS_)
        /*004c*/ 	.short	0x0380
        /*004e*/ 	.short	0x0010


	//----- nvinfo : EIATTR_SW_WAR
	.align		4
.L_15:
        /*0050*/ 	.byte	0x04, 0x36
        /*0052*/ 	.short	(.L_17 - .L_16)
.L_16:
        /*0054*/ 	.word	0x00000008
.L_17:


//--------------------- .nv.callgraph             --------------------------
	.section	.nv.callgraph,"",@"SHT_CUDA_CALLGRAPH"
	.align	4
	.sectionentsize	8
	.align		4
        /*0000*/ 	.word	0x00000000
	.align		4
        /*0004*/ 	.word	0xffffffff
	.align		4
        /*0008*/ 	.word	0x00000000
	.align		4
        /*000c*/ 	.word	0xfffffffe
	.align		4
        /*0010*/ 	.word	0x00000000
	.align		4
        /*0014*/ 	.word	0xfffffffd
	.align		4
        /*0018*/ 	.word	0x00000000
	.align		4
        /*001c*/ 	.word	0xfffffffc


//--------------------- .text._Z9GPU_multiPlS_    --------------------------
	.section	.text._Z9GPU_multiPlS_,"ax",@progbits
	.align	128
        .global         _Z9GPU_multiPlS_
        .type           _Z9GPU_multiPlS_,@function
        .size           _Z9GPU_multiPlS_,(.L_x_1 - _Z9GPU_multiPlS_)
        .other          _Z9GPU_multiPlS_,@"STO_CUDA_ENTRY STV_DEFAULT"
_Z9GPU_multiPlS_:
.text._Z9GPU_multiPlS_:
[----:B------:R-:W-:Y:S01]  /*0000*/  LDC R1, c[0x0][0x37c] ;  /* 0x0000df00ff017b82 */ /* 0x000fe20000000800 */
[----:B------:R-:W0:Y:S07]  /*0010*/  S2R R7, SR_TID.X ;  /* 0x0000000000077919 */ /* 0x000e2e0000002100 */
[----:B------:R-:W0:Y:S01]  /*0020*/  LDC.64 R2, c[0x0][0x388] ;  /* 0x0000e200ff027b82 */ /* 0x000e220000000a00 */
[----:B------:R-:W1:Y:S07]  /*0030*/  LDCU.64 UR4, c[0x0][0x358] ;  /* 0x00006b00ff0477ac */ /* 0x000e6e0008000a00 */
[----:B------:R-:W2:Y:S01]  /*0040*/  LDC.64 R4, c[0x0][0x380] ;  /* 0x0000e000ff047b82 */ /* 0x000ea20000000a00 */
[----:B0-----:R-:W-:-:S04]  /*0050*/  IMAD.WIDE.U32 R2, R7, 0x8, R2 ;  /* 0x0000000807027825 */ /* 0x001fc800078e0002 */
[----:B--2---:R-:W-:Y:S02]  /*0060*/  IMAD.WIDE.U32 R4, R7, 0x8, R4 ;  /* 0x0000000807047825 */ /* 0x004fe400078e0004 */
[----:B-1----:R-:W2:Y:S04]  /*0070*/  LDG.E.64 R2, desc[UR4][R2.64] ;  /* 0x0000000402027981 */ /* 0x002ea8000c1e1b00 */
[----:B------:R-:W2:Y:S02]  /*0080*/  LDG.E.64 R6, desc[UR4][R4.64] ;  /* 0x0000000404067981 */ /* 0x000ea4000c1e1b00 */
[-C--:B--2---:R-:W-:Y:S02]  /*0090*/  IMAD R7, R7, R2.reuse, RZ ;  /* 0x0000000207077224 */ /* 0x084fe400078e02ff */
[----:B------:R-:W-:-:S04]  /*00a0*/  IMAD.WIDE.U32 R8, R6, R2, RZ ;  /* 0x0000000206087225 */ /* 0x000fc800078e00ff */
[----:B------:R-:W-:-:S05]  /*00b0*/  IMAD R7, R3, R6, R7 ;  /* 0x0000000603077224 */ /* 0x000fca00078e0207 */
[----:B------:R-:W-:-:S05]  /*00c0*/  IADD3 R9, PT, PT, R9, R7, RZ ;  /* 0x0000000709097210 */ /* 0x000fca0007ffe0ff */
[----:B------:R-:W-:Y:S01]  /*00d0*/  STG.E.64 desc[UR4][R4.64], R8 ;  /* 0x0000000804007986 */ /* 0x000fe2000c101b04 */
[----:B------:R-:W-:Y:S05]  /*00e0*/  EXIT ;  /* 0x000000000000794d */ /* 0x000fea0003800000 */
.L_x_0:
[----:B------:R-:W-:-:S00]  /*00f0*/  BRA `(.L_x_0) ;  /* 0xfffffffc00fc7947 */ /* 0x000fc0000383ffff */
[----:B------:R-:W-:-:S00]  /*0100*/  NOP ;  /* 0x0000000000007918 */ /* 0x000fc00000000000 */
[----:B------:R-:W-:-:S00]  /*0110*/  NOP ;  /* 0x0000000000007918 */ /* 0x000fc00000000000 */
[----:B------:R-:W-:-:S00]  /*0120*/  NOP ;  /* 0x0000000000007918 */ /* 0x000fc00000000000 */
[----:B------:R-:W-:-:S00]  /*0130*/  NOP ;  /* 0x0000000000007918 */ /* 0x000fc00000000000 */
[----:B------:R-:W-:-:S00]  /*0140*/  NOP ;  /* 0x0000000000007918 */ /* 0x000fc00000000000 */
[----:B------:R-:W-:-:S00]  /*0150*/  NOP ;  /* 0x0000000000007918 */ /* 0x000fc00000000000 */
[----:B------:R-:W-:-:S00]  /*0160*/  NOP ;  /* 0x0000000000007918 */ /* 0x000fc00000000000 */
[----:B------:R-:W-:-:S00]  /*0170*/  NOP ;  /* 0x0000000000007918 */ /* 0x000fc00000000000 */
.L_x_1:


//--------------------- .nv.shared.reserved.0     --------------------------
	.section	.nv.shared.reserved.0,"aw",@nobits
	.weak		__nv_reservedSMEM_offset_0_alias
	.size		__nv_reservedSMEM_offset_0_alias, 0, 64
	.other		__nv_reservedSMEM_offset_0_alias,@"STO_CUDA_RESERVED_SHARED STV_DEFAULT"
__nv_reservedSMEM_offset_0_alias:
	.zero		0
	.zero		64


//--------------------- .nv.constant0._Z9GPU_multiPlS_ --------------------------
	.section	.nv.constant0._Z9GPU_multiPlS_,"a",@progbits
	.sectionflags	@""
	.align	4
.nv.constant0._Z9GPU_multiPlS_:
	.zero		912


//--------------------- SYMBOLS --------------------------

	.type		.nv.reservedSmem.offset0,@object
	.size		.nv.reservedSmem.offset0,0x4
